//
// Generated by NVIDIA NVVM Compiler
//
// Compiler Build ID: CL-36424714
// Cuda compilation tools, release 13.0, V13.0.88
// Based on NVVM 20.0.0
//

.version 9.0
.target sm_100
.address_size 64

	// .globl	_Z14computeSkArrayP10comp_floatiiii

.visible .entry _Z14computeSkArrayP10comp_floatiiii(
	.param .u64 .ptr .align 1 _Z14computeSkArrayP10comp_floatiiii_param_0,
	.param .u32 _Z14computeSkArrayP10comp_floatiiii_param_1,
	.param .u32 _Z14computeSkArrayP10comp_floatiiii_param_2,
	.param .u32 _Z14computeSkArrayP10comp_floatiiii_param_3,
	.param .u32 _Z14computeSkArrayP10comp_floatiiii_param_4
)
{
	.reg .pred 	%p<22>;
	.reg .b32 	%r<70>;
	.reg .b32 	%f<137>;
	.reg .b64 	%rd<34>;

	ld.param.u64 	%rd3, [_Z14computeSkArrayP10comp_floatiiii_param_0];
	ld.param.u32 	%r35, [_Z14computeSkArrayP10comp_floatiiii_param_1];
	ld.param.u32 	%r32, [_Z14computeSkArrayP10comp_floatiiii_param_2];
	ld.param.u32 	%r33, [_Z14computeSkArrayP10comp_floatiiii_param_3];
	ld.param.u32 	%r34, [_Z14computeSkArrayP10comp_floatiiii_param_4];
	cvta.to.global.u64 	%rd1, %rd3;
	mov.u32 	%r1, %ctaid.x;
	mov.u32 	%r2, %ctaid.y;
	mov.u32 	%r3, %tid.x;
	setp.ge.s32 	%p1, %r1, %r35;
	setp.ge.s32 	%p2, %r2, %r32;
	or.pred  	%p3, %p1, %p2;
	setp.ge.s32 	%p4, %r3, %r34;
	or.pred  	%p5, %p3, %p4;
	@%p5 bra 	$L__BB0_21;
	setp.lt.s32 	%p6, %r33, 1;
	mov.f32 	%f135, 0f00000000;
	mov.f32 	%f136, %f135;
	@%p6 bra 	$L__BB0_13;
	mad.lo.s32 	%r4, %r32, %r1, %r2;
	mul.lo.s32 	%r5, %r4, %r33;
	and.b32  	%r6, %r33, 7;
	setp.lt.u32 	%p7, %r33, 8;
	mov.f32 	%f136, 0f00000000;
	mov.b32 	%r64, 0;
	mov.f32 	%f135, %f136;
	@%p7 bra 	$L__BB0_5;
	and.b32  	%r64, %r33, 2147483640;
	neg.s32 	%r62, %r64;
	mul.lo.s32 	%r37, %r34, %r33;
	mad.lo.s32 	%r61, %r37, %r4, %r3;
	shl.b32 	%r10, %r34, 3;
	mov.f32 	%f136, 0f00000000;
	mul.wide.s32 	%rd6, %r34, 8;
$L__BB0_4:
	.pragma "nounroll";
	mul.wide.s32 	%rd4, %r61, 8;
	add.s64 	%rd5, %rd1, %rd4;
	ld.global.f32 	%f29, [%rd5];
	ld.global.f32 	%f30, [%rd5+4];
	mul.f32 	%f31, %f30, %f30;
	fma.rn.f32 	%f32, %f29, %f29, %f31;
	add.f32 	%f33, %f135, %f32;
	fma.rn.f32 	%f34, %f32, %f32, %f136;
	add.s64 	%rd7, %rd5, %rd6;
	ld.global.f32 	%f35, [%rd7];
	ld.global.f32 	%f36, [%rd7+4];
	mul.f32 	%f37, %f36, %f36;
	fma.rn.f32 	%f38, %f35, %f35, %f37;
	add.f32 	%f39, %f33, %f38;
	fma.rn.f32 	%f40, %f38, %f38, %f34;
	add.s64 	%rd8, %rd7, %rd6;
	ld.global.f32 	%f41, [%rd8];
	ld.global.f32 	%f42, [%rd8+4];
	mul.f32 	%f43, %f42, %f42;
	fma.rn.f32 	%f44, %f41, %f41, %f43;
	add.f32 	%f45, %f39, %f44;
	fma.rn.f32 	%f46, %f44, %f44, %f40;
	add.s64 	%rd9, %rd8, %rd6;
	ld.global.f32 	%f47, [%rd9];
	ld.global.f32 	%f48, [%rd9+4];
	mul.f32 	%f49, %f48, %f48;
	fma.rn.f32 	%f50, %f47, %f47, %f49;
	add.f32 	%f51, %f45, %f50;
	fma.rn.f32 	%f52, %f50, %f50, %f46;
	add.s64 	%rd10, %rd9, %rd6;
	ld.global.f32 	%f53, [%rd10];
	ld.global.f32 	%f54, [%rd10+4];
	mul.f32 	%f55, %f54, %f54;
	fma.rn.f32 	%f56, %f53, %f53, %f55;
	add.f32 	%f57, %f51, %f56;
	fma.rn.f32 	%f58, %f56, %f56, %f52;
	add.s64 	%rd11, %rd10, %rd6;
	ld.global.f32 	%f59, [%rd11];
	ld.global.f32 	%f60, [%rd11+4];
	mul.f32 	%f61, %f60, %f60;
	fma.rn.f32 	%f62, %f59, %f59, %f61;
	add.f32 	%f63, %f57, %f62;
	fma.rn.f32 	%f64, %f62, %f62, %f58;
	add.s64 	%rd12, %rd11, %rd6;
	ld.global.f32 	%f65, [%rd12];
	ld.global.f32 	%f66, [%rd12+4];
	mul.f32 	%f67, %f66, %f66;
	fma.rn.f32 	%f68, %f65, %f65, %f67;
	add.f32 	%f69, %f63, %f68;
	fma.rn.f32 	%f70, %f68, %f68, %f64;
	add.s64 	%rd13, %rd12, %rd6;
	ld.global.f32 	%f71, [%rd13];
	ld.global.f32 	%f72, [%rd13+4];
	mul.f32 	%f73, %f72, %f72;
	fma.rn.f32 	%f74, %f71, %f71, %f73;
	add.f32 	%f135, %f69, %f74;
	fma.rn.f32 	%f136, %f74, %f74, %f70;
	add.s32 	%r62, %r62, 8;
	add.s32 	%r61, %r61, %r10;
	setp.ne.s32 	%p8, %r62, 0;
	@%p8 bra 	$L__BB0_4;
$L__BB0_5:
	setp.eq.s32 	%p9, %r6, 0;
	@%p9 bra 	$L__BB0_13;
	and.b32  	%r16, %r33, 3;
	setp.lt.u32 	%p10, %r6, 4;
	@%p10 bra 	$L__BB0_8;
	add.s32 	%r38, %r64, %r5;
	mad.lo.s32 	%r39, %r38, %r34, %r3;
	mul.wide.s32 	%rd14, %r39, 8;
	add.s64 	%rd15, %rd1, %rd14;
	ld.global.f32 	%f76, [%rd15];
	ld.global.f32 	%f77, [%rd15+4];
	mul.f32 	%f78, %f77, %f77;
	fma.rn.f32 	%f79, %f76, %f76, %f78;
	add.f32 	%f80, %f135, %f79;
	fma.rn.f32 	%f81, %f79, %f79, %f136;
	mul.wide.s32 	%rd16, %r34, 8;
	add.s64 	%rd17, %rd15, %rd16;
	ld.global.f32 	%f82, [%rd17];
	ld.global.f32 	%f83, [%rd17+4];
	mul.f32 	%f84, %f83, %f83;
	fma.rn.f32 	%f85, %f82, %f82, %f84;
	add.f32 	%f86, %f80, %f85;
	fma.rn.f32 	%f87, %f85, %f85, %f81;
	add.s64 	%rd18, %rd17, %rd16;
	ld.global.f32 	%f88, [%rd18];
	ld.global.f32 	%f89, [%rd18+4];
	mul.f32 	%f90, %f89, %f89;
	fma.rn.f32 	%f91, %f88, %f88, %f90;
	add.f32 	%f92, %f86, %f91;
	fma.rn.f32 	%f93, %f91, %f91, %f87;
	add.s64 	%rd19, %rd18, %rd16;
	ld.global.f32 	%f94, [%rd19];
	ld.global.f32 	%f95, [%rd19+4];
	mul.f32 	%f96, %f95, %f95;
	fma.rn.f32 	%f97, %f94, %f94, %f96;
	add.f32 	%f135, %f92, %f97;
	fma.rn.f32 	%f136, %f97, %f97, %f93;
	add.s32 	%r64, %r64, 4;
$L__BB0_8:
	setp.eq.s32 	%p11, %r16, 0;
	@%p11 bra 	$L__BB0_13;
	setp.eq.s32 	%p12, %r16, 1;
	@%p12 bra 	$L__BB0_11;
	add.s32 	%r40, %r64, %r5;
	mad.lo.s32 	%r41, %r40, %r34, %r3;
	mul.wide.s32 	%rd20, %r41, 8;
	add.s64 	%rd21, %rd1, %rd20;
	ld.global.f32 	%f99, [%rd21];
	ld.global.f32 	%f100, [%rd21+4];
	mul.f32 	%f101, %f100, %f100;
	fma.rn.f32 	%f102, %f99, %f99, %f101;
	add.f32 	%f103, %f135, %f102;
	fma.rn.f32 	%f104, %f102, %f102, %f136;
	mul.wide.s32 	%rd22, %r34, 8;
	add.s64 	%rd23, %rd21, %rd22;
	ld.global.f32 	%f105, [%rd23];
	ld.global.f32 	%f106, [%rd23+4];
	mul.f32 	%f107, %f106, %f106;
	fma.rn.f32 	%f108, %f105, %f105, %f107;
	add.f32 	%f135, %f103, %f108;
	fma.rn.f32 	%f136, %f108, %f108, %f104;
	add.s32 	%r64, %r64, 2;
$L__BB0_11:
	and.b32  	%r42, %r33, 1;
	setp.eq.b32 	%p13, %r42, 1;
	not.pred 	%p14, %p13;
	@%p14 bra 	$L__BB0_13;
	add.s32 	%r43, %r64, %r5;
	mad.lo.s32 	%r44, %r43, %r34, %r3;
	mul.wide.s32 	%rd24, %r44, 8;
	add.s64 	%rd25, %rd1, %rd24;
	ld.global.f32 	%f109, [%rd25];
	ld.global.f32 	%f110, [%rd25+4];
	mul.f32 	%f111, %f110, %f110;
	fma.rn.f32 	%f112, %f109, %f109, %f111;
	add.f32 	%f135, %f135, %f112;
	fma.rn.f32 	%f136, %f112, %f112, %f136;
$L__BB0_13:
	cvt.rn.f32.s32 	%f113, %r33;
	add.f32 	%f114, %f113, 0f3F800000;
	add.f32 	%f115, %f113, 0fBF800000;
	div.rn.f32 	%f116, %f114, %f115;
	mul.f32 	%f117, %f135, %f135;
	div.rn.f32 	%f118, %f136, %f117;
	fma.rn.f32 	%f119, %f118, %f113, 0fBF800000;
	mul.f32 	%f120, %f116, %f119;
	setp.leu.f32 	%p15, %f120, 0f40400000;
	@%p15 bra 	$L__BB0_21;
	mad.lo.s32 	%r45, %r32, %r1, %r2;
	mul.lo.s32 	%r46, %r45, %r33;
	mad.lo.s32 	%r68, %r46, %r34, %r3;
	mul.lo.s32 	%r47, %r34, %r33;
	add.s32 	%r22, %r68, %r47;
	setp.lt.s32 	%p16, %r47, 1;
	@%p16 bra 	$L__BB0_21;
	add.s32 	%r48, %r68, %r34;
	max.s32 	%r49, %r22, %r48;
	sub.s32 	%r50, %r49, %r48;
	setp.ne.s32 	%p17, %r50, 0;
	selp.u32 	%r51, 1, 0, %p17;
	selp.s32 	%r52, -1, 0, %p17;
	add.s32 	%r53, %r50, %r52;
	div.u32 	%r54, %r53, %r34;
	add.s32 	%r23, %r54, %r51;
	and.b32  	%r55, %r23, 3;
	setp.eq.s32 	%p18, %r55, 3;
	@%p18 bra 	$L__BB0_18;
	add.s64 	%rd2, %rd1, 4;
	add.s32 	%r56, %r23, 1;
	and.b32  	%r57, %r56, 3;
	neg.s32 	%r66, %r57;
$L__BB0_17:
	.pragma "nounroll";
	mul.wide.s32 	%rd26, %r68, 8;
	add.s64 	%rd27, %rd2, %rd26;
	mov.b32 	%r58, 0;
	st.global.u32 	[%rd27+-4], %r58;
	st.global.u32 	[%rd27], %r58;
	add.s32 	%r68, %r68, %r34;
	add.s32 	%r66, %r66, 1;
	setp.ne.s32 	%p19, %r66, 0;
	@%p19 bra 	$L__BB0_17;
$L__BB0_18:
	setp.lt.u32 	%p20, %r23, 3;
	@%p20 bra 	$L__BB0_21;
	mul.wide.s32 	%rd30, %r34, 8;
	shl.b32 	%r60, %r34, 2;
$L__BB0_20:
	mul.wide.s32 	%rd28, %r68, 8;
	add.s64 	%rd29, %rd1, %rd28;
	mov.b32 	%r59, 0;
	st.global.u32 	[%rd29], %r59;
	st.global.u32 	[%rd29+4], %r59;
	add.s64 	%rd31, %rd29, %rd30;
	st.global.u32 	[%rd31], %r59;
	st.global.u32 	[%rd31+4], %r59;
	add.s64 	%rd32, %rd31, %rd30;
	st.global.u32 	[%rd32], %r59;
	st.global.u32 	[%rd32+4], %r59;
	add.s64 	%rd33, %rd32, %rd30;
	st.global.u32 	[%rd33], %r59;
	st.global.u32 	[%rd33+4], %r59;
	add.s32 	%r68, %r60, %r68;
	setp.lt.s32 	%p21, %r68, %r22;
	@%p21 bra 	$L__BB0_20;
$L__BB0_21:
	ret;

}


// ===== COMPILED SASS (sm_100) =====

	.target	sm_100

	.elftype	@"ET_EXEC"


//--------------------- .note.nv.tkinfo           --------------------------
	.section	.note.nv.tkinfo,"",@"SHT_NOTE"
	.sectionflags	@"SHF_NOTE_NV_TKINFO"
	.tkinfo
        /*0018*/ 	.word	0x00000002
        /*0030*/ 	.string	""
        /*0030*/ 	.string	"ptxas"
        /*0030*/ 	.string	"Cuda compilation tools, release 13.0, V13.0.88"
        /*0030*/ 	.string	"Build cuda_13.0.r13.0/compiler.36424714_0"
        /*0030*/ 	.string	"-arch sm_100 -m 64 "



//--------------------- .note.nv.cuinfo           --------------------------
	.section	.note.nv.cuinfo,"",@"SHT_NOTE"
	.sectionflags	@"SHF_NOTE_NV_CUINFO"
        /*0018*/ 	.short	0x0002
        /*001a*/ 	.short	0x0064
        /*001c*/ 	.short	0x0082
	.zero		2


//--------------------- .nv.info                  --------------------------
	.section	.nv.info,"",@"SHT_CUDA_INFO"
	.align	4


	//----- nvinfo : EIATTR_REGCOUNT
	.align		4
        /*0000*/ 	.byte	0x04, 0x2f
        /*0002*/ 	.short	(.L_1 - .L_0)
	.align		4
.L_0:
        /*0004*/ 	.word	index@(_Z14computeSkArrayP10comp_floatiiii)
        /*0008*/ 	.word	0x00000020


	//----- nvinfo : EIATTR_FRAME_SIZE
	.align		4
.L_1:
        /*000c*/ 	.byte	0x04, 0x11
        /*000e*/ 	.short	(.L_3 - .L_2)
	.align		4
.L_2:
        /*0010*/ 	.word	index@($__internal_0_$__cuda_sm3x_div_rn_noftz_f32_slowpath)
        /*0014*/ 	.word	0x00000000


	//----- nvinfo : EIATTR_FRAME_SIZE
	.align		4
.L_3:
        /*0018*/ 	.byte	0x04, 0x11
        /*001a*/ 	.short	(.L_5 - .L_4)
	.align		4
.L_4:
        /*001c*/ 	.word	index@(_Z14computeSkArrayP10comp_floatiiii)
        /*0020*/ 	.word	0x00000000


	//----- nvinfo : EIATTR_MIN_STACK_SIZE
	.align		4
.L_5:
        /*0024*/ 	.byte	0x04, 0x12
        /*0026*/ 	.short	(.L_7 - .L_6)
	.align		4
.L_6:
        /*0028*/ 	.word	index@(_Z14computeSkArrayP10comp_floatiiii)
        /*002c*/ 	.word	0x00000000
.L_7:


//--------------------- .nv.compat                --------------------------
	.section	.nv.compat,"",@"SHT_CUDA_COMPAT_INFO"
	.align	4
        /*0000*/ 	.byte	0x02, 0x09, 0x00, 0x00, 0x02, 0x02, 0x01, 0x00, 0x02, 0x05, 0x05, 0x00, 0x03, 0x07, 0x01, 0x01
        /*0010*/ 	.byte	0x02, 0x03, 0x00, 0x00, 0x02, 0x06, 0x01, 0x00, 0x04, 0x0b, 0x08, 0x00, 0x01, 0x00, 0x00, 0x00
        /*0020*/ 	.byte	0x00, 0x00, 0x00, 0x00


//--------------------- .nv.info._Z14computeSkArrayP10comp_floatiiii --------------------------
	.section	.nv.info._Z14computeSkArrayP10comp_floatiiii,"",@"SHT_CUDA_INFO"
	.sectionflags	@""
	.align	4


	//----- nvinfo : EIATTR_CUDA_API_VERSION
	.align		4
        /*0000*/ 	.byte	0x04, 0x37
        /*0002*/ 	.short	(.L_9 - .L_8)
.L_8:
        /*0004*/ 	.word	0x00000082


	//----- nvinfo : EIATTR_KPARAM_INFO
	.align		4
.L_9:
        /*0008*/ 	.byte	0x04, 0x17
        /*000a*/ 	.short	(.L_11 - .L_10)
.L_10:
        /*000c*/ 	.word	0x00000000
        /*0010*/ 	.short	0x0004
        /*0012*/ 	.short	0x0014
        /*0014*/ 	.byte	0x00, 0xf0, 0x11, 0x00


	//----- nvinfo : EIATTR_KPARAM_INFO
	.align		4
.L_11:
        /*0018*/ 	.byte	0x04, 0x17
        /*001a*/ 	.short	(.L_13 - .L_12)
.L_12:
        /*001c*/ 	.word	0x00000000
        /*0020*/ 	.short	0x0003
        /*0022*/ 	.short	0x0010
        /*0024*/ 	.byte	0x00, 0xf0, 0x11, 0x00


	//----- nvinfo : EIATTR_KPARAM_INFO
	.align		4
.L_13:
        /*0028*/ 	.byte	0x04, 0x17
        /*002a*/ 	.short	(.L_15 - .L_14)
.L_14:
        /*002c*/ 	.word	0x00000000
        /*0030*/ 	.short	0x0002
        /*0032*/ 	.short	0x000c
        /*0034*/ 	.byte	0x00, 0xf0, 0x11, 0x00


	//----- nvinfo : EIATTR_KPARAM_INFO
	.align		4
.L_15:
        /*0038*/ 	.byte	0x04, 0x17
        /*003a*/ 	.short	(.L_17 - .L_16)
.L_16:
        /*003c*/ 	.word	0x00000000
        /*0040*/ 	.short	0x0001
        /*0042*/ 	.short	0x0008
        /*0044*/ 	.byte	0x00, 0xf0, 0x11, 0x00


	//----- nvinfo : EIATTR_KPARAM_INFO
	.align		4
.L_17:
        /*0048*/ 	.byte	0x04, 0x17
        /*004a*/ 	.short	(.L_19 - .L_18)
.L_18:
        /*004c*/ 	.word	0x00000000
        /*0050*/ 	.short	0x0000
        /*0052*/ 	.short	0x0000
        /*0054*/ 	.byte	0x00, 0xf5, 0x21, 0x00


	//----- nvinfo : EIATTR_SPARSE_MMA_MASK
	.align		4
.L_19:
        /*0058*/ 	.byte	0x03, 0x50
        /*005a*/ 	.short	0x0000


	//----- nvinfo : EIATTR_MAXREG_COUNT
	.align		4
        /*005c*/ 	.byte	0x03, 0x1b
        /*005e*/ 	.short	0x00ff


	//----- nvinfo : EIATTR_MERCURY_ISA_VERSION
	.align		4
        /*0060*/ 	.byte	0x03, 0x5f
        /*0062*/ 	.short	0x0101


	//----- nvinfo : EIATTR_VRC_CTA_INIT_COUNT
	.align		4
        /*0064*/ 	.byte	0x02, 0x4a
	.zero		1
	.zero		1


	//----- nvinfo : EIATTR_EXIT_INSTR_OFFSETS
	.align		4
        /*0068*/ 	.byte	0x04, 0x1c
        /*006a*/ 	.short	(.L_21 - .L_20)


	//   ....[0]....
.L_20:
        /*006c*/ 	.word	0x00000090


	//   ....[1]....
        /*0070*/ 	.word	0x00000c00


	//   ....[2]....
        /*0074*/ 	.word	0x00000c60


	//   ....[3]....
        /*0078*/ 	.word	0x00000fa0


	//   ....[4]....
        /*007c*/ 	.word	0x000010a0


	//----- nvinfo : EIATTR_CRS_STACK_SIZE
	.align		4
.L_21:
        /*0080*/ 	.byte	0x04, 0x1e
        /*0082*/ 	.short	(.L_23 - .L_22)
.L_22:
        /*0084*/ 	.word	0x00000000


	//----- nvinfo : EIATTR_CBANK_PARAM_SIZE
	.align		4
.L_23:
        /*0088*/ 	.byte	0x03, 0x19
        /*008a*/ 	.short	0x0018


	//----- nvinfo : EIATTR_PARAM_CBANK
	.align		4
        /*008c*/ 	.byte	0x04, 0x0a
        /*008e*/ 	.short	(.L_25 - .L_24)
	.align		4
.L_24:
        /*0090*/ 	.word	index@(.nv.constant0._Z14computeSkArrayP10comp_floatiiii)
        /*0094*/ 	.short	0x0380
        /*0096*/ 	.short	0x0018


	//----- nvinfo : EIATTR_SW_WAR
	.align		4
.L_25:
        /*0098*/ 	.byte	0x04, 0x36
        /*009a*/ 	.short	(.L_27 - .L_26)
.L_26:
        /*009c*/ 	.word	0x00000008
.L_27:


//--------------------- .nv.callgraph             --------------------------
	.section	.nv.callgraph,"",@"SHT_CUDA_CALLGRAPH"
	.align	4
	.sectionentsize	8
	.align		4
        /*0000*/ 	.word	0x00000000
	.align		4
        /*0004*/ 	.word	0xffffffff
	.align		4
        /*0008*/ 	.word	0x00000000
	.align		4
        /*000c*/ 	.word	0xfffffffe
	.align		4
        /*0010*/ 	.word	0x00000000
	.align		4
        /*0014*/ 	.word	0xfffffffd
	.align		4
        /*0018*/ 	.word	0x00000000
	.align		4
        /*001c*/ 	.word	0xfffffffc


//--------------------- .text._Z14computeSkArrayP10comp_floatiiii --------------------------
	.section	.text._Z14computeSkArrayP10comp_floatiiii,"ax",@progbits
	.align	128
        .global         _Z14computeSkArrayP10comp_floatiiii
        .type           _Z14computeSkArrayP10comp_floatiiii,@function
        .size           _Z14computeSkArrayP10comp_floatiiii,(.L_x_23 - _Z14computeSkArrayP10comp_floatiiii)
        .other          _Z14computeSkArrayP10comp_floatiiii,@"STO_CUDA_ENTRY STV_DEFAULT"
_Z14computeSkArrayP10comp_floatiiii:
.text._Z14computeSkArrayP10comp_floatiiii:
[----:B------:R-:W-:Y:S01]  /*0000*/  LDC R1, c[0x0][0x37c] ;  /* 0x0000df00ff017b82 */ /* 0x000fe20000000800 */
[----:B------:R-:W0:Y:S07]  /*0010*/  S2R R2, SR_CTAID.Y ;  /* 0x0000000000027919 */ /* 0x000e2e0000002600 */
[----:B------:R-:W0:Y:S01]  /*0020*/  LDC.64 R10, c[0x0][0x388] ;  /* 0x0000e200ff0a7b82 */ /* 0x000e220000000a00 */
[----:B------:R-:W1:Y:S07]  /*0030*/  S2R R4, SR_TID.X ;  /* 0x0000000000047919 */ /* 0x000e6e0000002100 */
[----:B------:R-:W2:Y:S08]  /*0040*/  S2UR UR4, SR_CTAID.X ;  /* 0x00000000000479c3 */ /* 0x000eb00000002500 */
[----:B------:R-:W1:Y:S01]  /*0050*/  LDC R3, c[0x0][0x394] ;  /* 0x0000e500ff037b82 */ /* 0x000e620000000800 */
[----:B0-----:R-:W-:-:S04]  /*0060*/  ISETP.GE.AND P0, PT, R2, R11, PT ;  /* 0x0000000b0200720c */ /* 0x001fc80003f06270 */
[----:B--2---:R-:W-:-:S04]  /*0070*/  ISETP.LE.OR P0, PT, R10, UR4, P0 ;  /* 0x000000040a007c0c */ /* 0x004fc80008703670 */
[----:B-1----:R-:W-:-:S13]  /*0080*/  ISETP.GE.OR P0, PT, R4, R3, P0 ;  /* 0x000000030400720c */ /* 0x002fda0000706670 */
[----:B------:R-:W-:Y:S05]  /*0090*/  @P0 EXIT ;  /* 0x000000000000094d */ /* 0x000fea0003800000 */
[----:B------:R-:W0:Y:S01]  /*00a0*/  LDC R0, c[0x0][0x390] ;  /* 0x0000e400ff007b82 */ /* 0x000e220000000800 */
[----:B------:R-:W1:Y:S01]  /*00b0*/  LDCU.64 UR6, c[0x0][0x358] ;  /* 0x00006b00ff0677ac */ /* 0x000e620008000a00 */
[----:B------:R-:W-:Y:S01]  /*00c0*/  HFMA2 R10, -RZ, RZ, 0, 0 ;  /* 0x00000000ff0a7431 */ /* 0x000fe200000001ff */
[----:B------:R-:W-:Y:S02]  /*00d0*/  MOV R5, RZ ;  /* 0x000000ff00057202 */ /* 0x000fe40000000f00 */
[----:B0-----:R-:W-:-:S13]  /*00e0*/  ISETP.GE.AND P0, PT, R0, 0x1, PT ;  /* 0x000000010000780c */ /* 0x001fda0003f06270 */
[----:B-1----:R-:W-:Y:S05]  /*00f0*/  @!P0 BRA `(.L_x_0) ;  /* 0x00000008003c8947 */ /* 0x002fea0003800000 */
[C---:B------:R-:W-:Y:S01]  /*0100*/  ISETP.GE.U32.AND P0, PT, R0.reuse, 0x8, PT ;  /* 0x000000080000780c */ /* 0x040fe20003f06070 */
[----:B------:R-:W-:Y:S01]  /*0110*/  IMAD R11, R11, UR4, R2 ;  /* 0x000000040b0b7c24 */ /* 0x000fe2000f8e0202 */
[----:B------:R-:W-:Y:S02]  /*0120*/  LOP3.LUT R25, R0, 0x7, RZ, 0xc0, !PT ;  /* 0x0000000700197812 */ /* 0x000fe400078ec0ff */
[----:B------:R-:W-:Y:S02]  /*0130*/  MOV R5, RZ ;  /* 0x000000ff00057202 */ /* 0x000fe40000000f00 */
[----:B------:R-:W-:Y:S02]  /*0140*/  ISETP.NE.AND P1, PT, R25, RZ, PT ;  /* 0x000000ff1900720c */ /* 0x000fe40003f25270 */
[----:B------:R-:W-:Y:S02]  /*0150*/  MOV R19, RZ ;  /* 0x000000ff00137202 */ /* 0x000fe40000000f00 */
[----:B------:R-:W-:-:S03]  /*0160*/  MOV R10, RZ ;  /* 0x000000ff000a7202 */ /* 0x000fc60000000f00 */
[----:B------:R-:W-:Y:S06]  /*0170*/  @!P0 BRA `(.L_x_1) ;  /* 0x0000000400088947 */ /* 0x000fec0003800000 */
[----:B------:R-:W-:Y:S01]  /*0180*/  IMAD R18, R3, R0, RZ ;  /* 0x0000000003127224 */ /* 0x000fe200078e02ff */
[----:B------:R-:W-:Y:S01]  /*0190*/  LOP3.LUT R19, R0, 0x7ffffff8, RZ, 0xc0, !PT ;  /* 0x7ffffff800137812 */ /* 0x000fe200078ec0ff */
[----:B------:R-:W-:Y:S02]  /*01a0*/  HFMA2 R5, -RZ, RZ, 0, 0 ;  /* 0x00000000ff057431 */ /* 0x000fe400000001ff */
[----:B------:R-:W-:Y:S01]  /*01b0*/  IMAD R18, R11, R18, R4 ;  /* 0x000000120b127224 */ /* 0x000fe200078e0204 */
[----:B------:R-:W-:-:S07]  /*01c0*/  IADD3 R24, PT, PT, -R19, RZ, RZ ;  /* 0x000000ff13187210 */ /* 0x000fce0007ffe1ff */
.L_x_2:
[----:B------:R-:W0:Y:S02]  /*01d0*/  LDC.64 R14, c[0x0][0x380] ;  /* 0x0000e000ff0e7b82 */ /* 0x000e240000000a00 */
[----:B0-----:R-:W-:-:S05]  /*01e0*/  IMAD.WIDE R14, R18, 0x8, R14 ;  /* 0x00000008120e7825 */ /* 0x001fca00078e020e */
[----:B------:R-:W2:Y:S01]  /*01f0*/  LDG.E R28, desc[UR6][R14.64+0x4] ;  /* 0x000004060e1c7981 */ /* 0x000ea2000c1e1900 */
[----:B------:R-:W-:-:S03]  /*0200*/  IMAD.WIDE R16, R3, 0x8, R14 ;  /* 0x0000000803107825 */ /* 0x000fc600078e020e */
[----:B------:R0:W3:Y:S04]  /*0210*/  LDG.E R21, desc[UR6][R14.64] ;  /* 0x000000060e157981 */ /* 0x0000e8000c1e1900 */
[----:B------:R-:W4:Y:S04]  /*0220*/  LDG.E R22, desc[UR6][R16.64+0x4] ;  /* 0x0000040610167981 */ /* 0x000f28000c1e1900 */
[----:B------:R1:W5:Y:S01]  /*0230*/  LDG.E R20, desc[UR6][R16.64] ;  /* 0x0000000610147981 */ /* 0x000362000c1e1900 */
[----:B------:R-:W-:-:S05]  /*0240*/  IMAD.WIDE R12, R3, 0x8, R16 ;  /* 0x00000008030c7825 */ /* 0x000fca00078e0210 */
[----:B------:R-:W5:Y:S01]  /*0250*/  LDG.E R23, desc[UR6][R12.64+0x4] ;  /* 0x000004060c177981 */ /* 0x000f62000c1e1900 */
[----:B------:R-:W-:-:S03]  /*0260*/  IMAD.WIDE R6, R3, 0x8, R12 ;  /* 0x0000000803067825 */ /* 0x000fc600078e020c */
[----:B------:R-:W5:Y:S01]  /*0270*/  LDG.E R26, desc[UR6][R12.64] ;  /* 0x000000060c1a7981 */ /* 0x000f62000c1e1900 */
[----:B------:R-:W-:-:S03]  /*0280*/  IMAD.WIDE R8, R3, 0x8, R6 ;  /* 0x0000000803087825 */ /* 0x000fc600078e0206 */
[----:B------:R-:W5:Y:S04]  /*0290*/  LDG.E R27, desc[UR6][R6.64+0x4] ;  /* 0x00000406061b7981 */ /* 0x000f68000c1e1900 */
[----:B------:R-:W5:Y:S01]  /*02a0*/  LDG.E R29, desc[UR6][R8.64+0x4] ;  /* 0x00000406081d7981 */ /* 0x000f62000c1e1900 */
[----:B0-----:R-:W-:-:S03]  /*02b0*/  IMAD.WIDE R14, R3, 0x8, R8 ;  /* 0x00000008030e7825 */ /* 0x001fc600078e0208 */
[----:B------:R2:W5:Y:S01]  /*02c0*/  LDG.E R12, desc[UR6][R6.64] ;  /* 0x00000006060c7981 */ /* 0x000562000c1e1900 */
[----:B-1----:R-:W-:-:S03]  /*02d0*/  IMAD.WIDE R16, R3, 0x8, R14 ;  /* 0x0000000803107825 */ /* 0x002fc600078e020e */
[----:B------:R-:W5:Y:S04]  /*02e0*/  LDG.E R8, desc[UR6][R8.64] ;  /* 0x0000000608087981 */ /* 0x000f68000c1e1900 */
[----:B------:R-:W5:Y:S04]  /*02f0*/  LDG.E R13, desc[UR6][R16.64+0x4] ;  /* 0x00000406100d7981 */ /* 0x000f68000c1e1900 */
[----:B------:R-:W5:Y:S01]  /*0300*/  LDG.E R9, desc[UR6][R14.64] ;  /* 0x000000060e097981 */ /* 0x000f62000c1e1900 */
[----:B--2---:R-:W-:-:S03]  /*0310*/  FMUL R6, R28, R28 ;  /* 0x0000001c1c067220 */ /* 0x004fc60000400000 */
[----:B------:R4:W2:Y:S01]  /*0320*/  LDG.E R28, desc[UR6][R14.64+0x4] ;  /* 0x000004060e1c7981 */ /* 0x0008a2000c1e1900 */
[----:B---3--:R-:W-:Y:S01]  /*0330*/  FFMA R21, R21, R21, R6 ;  /* 0x0000001515157223 */ /* 0x008fe20000000006 */
[----:B------:R-:W-:-:S04]  /*0340*/  IMAD.WIDE R6, R3, 0x8, R16 ;  /* 0x0000000803067825 */ /* 0x000fc800078e0210 */
[----:B----4-:R-:W-:Y:S02]  /*0350*/  FMUL R15, R22, R22 ;  /* 0x00000016160f7220 */ /* 0x010fe40000400000 */
[----:B------:R-:W3:Y:S02]  /*0360*/  LDG.E R22, desc[UR6][R16.64] ;  /* 0x0000000610167981 */ /* 0x000ee4000c1e1900 */
[----:B-----5:R-:W-:Y:S02]  /*0370*/  FFMA R14, R20, R20, R15 ;  /* 0x00000014140e7223 */ /* 0x020fe4000000000f */
[----:B------:R-:W4:Y:S04]  /*0380*/  LDG.E R20, desc[UR6][R6.64+0x4] ;  /* 0x0000040606147981 */ /* 0x000f28000c1e1900 */
[----:B------:R4:W5:Y:S01]  /*0390*/  LDG.E R6, desc[UR6][R6.64] ;  /* 0x0000000606067981 */ /* 0x000962000c1e1900 */
[----:B------:R-:W-:Y:S01]  /*03a0*/  FMUL R23, R23, R23 ;  /* 0x0000001717177220 */ /* 0x000fe20000400000 */
[C---:B------:R-:W-:Y:S01]  /*03b0*/  FADD R15, R21.reuse, R10 ;  /* 0x0000000a150f7221 */ /* 0x040fe20000000000 */
[----:B------:R-:W-:Y:S01]  /*03c0*/  FFMA R5, R21, R21, R5 ;  /* 0x0000001515057223 */ /* 0x000fe20000000005 */
[----:B------:R-:W-:Y:S01]  /*03d0*/  FMUL R27, R27, R27 ;  /* 0x0000001b1b1b7220 */ /* 0x000fe20000400000 */
[----:B------:R-:W-:Y:S01]  /*03e0*/  FFMA R26, R26, R26, R23 ;  /* 0x0000001a1a1a7223 */ /* 0x000fe20000000017 */
[----:B------:R-:W-:Y:S01]  /*03f0*/  FADD R15, R15, R14 ;  /* 0x0000000e0f0f7221 */ /* 0x000fe20000000000 */
[----:B------:R-:W-:Y:S01]  /*0400*/  FFMA R5, R14, R14, R5 ;  /* 0x0000000e0e057223 */ /* 0x000fe20000000005 */
[----:B------:R-:W-:Y:S01]  /*0410*/  FFMA R12, R12, R12, R27 ;  /* 0x0000000c0c0c7223 */ /* 0x000fe2000000001b */
[----:B------:R-:W-:Y:S01]  /*0420*/  FMUL R29, R29, R29 ;  /* 0x0000001d1d1d7220 */ /* 0x000fe20000400000 */
[----:B------:R-:W-:Y:S01]  /*0430*/  FADD R15, R15, R26 ;  /* 0x0000001a0f0f7221 */ /* 0x000fe20000000000 */
[----:B------:R-:W-:Y:S01]  /*0440*/  FFMA R5, R26, R26, R5 ;  /* 0x0000001a1a057223 */ /* 0x000fe20000000005 */
[----:B------:R-:W-:Y:S01]  /*0450*/  IADD3 R24, PT, PT, R24, 0x8, RZ ;  /* 0x0000000818187810 */ /* 0x000fe20007ffe0ff */
[----:B------:R-:W-:Y:S01]  /*0460*/  FFMA R8, R8, R8, R29 ;  /* 0x0000000808087223 */ /* 0x000fe2000000001d */
[----:B------:R-:W-:Y:S01]  /*0470*/  FADD R15, R15, R12 ;  /* 0x0000000c0f0f7221 */ /* 0x000fe20000000000 */
[----:B------:R-:W-:Y:S01]  /*0480*/  FFMA R5, R12, R12, R5 ;  /* 0x0000000c0c057223 */ /* 0x000fe20000000005 */
[----:B------:R-:W-:Y:S01]  /*0490*/  ISETP.NE.AND P0, PT, R24, RZ, PT ;  /* 0x000000ff1800720c */ /* 0x000fe20003f05270 */
[----:B------:R-:W-:Y:S01]  /*04a0*/  FMUL R13, R13, R13 ;  /* 0x0000000d0d0d7220 */ /* 0x000fe20000400000 */
[----:B------:R-:W-:Y:S01]  /*04b0*/  FADD R15, R15, R8 ;  /* 0x000000080f0f7221 */ /* 0x000fe20000000000 */
[----:B------:R-:W-:Y:S01]  /*04c0*/  FFMA R5, R8, R8, R5 ;  /* 0x0000000808057223 */ /* 0x000fe20000000005 */
[----:B------:R-:W-:Y:S01]  /*04d0*/  LEA R18, R3, R18, 0x3 ;  /* 0x0000001203127211 */ /* 0x000fe200078e18ff */
[----:B--2---:R-:W-:-:S04]  /*04e0*/  FMUL R28, R28, R28 ;  /* 0x0000001c1c1c7220 */ /* 0x004fc80000400000 */
[----:B------:R-:W-:-:S04]  /*04f0*/  FFMA R28, R9, R9, R28 ;  /* 0x00000009091c7223 */ /* 0x000fc8000000001c */
[----:B------:R-:W-:Y:S01]  /*0500*/  FADD R15, R15, R28 ;  /* 0x0000001c0f0f7221 */ /* 0x000fe20000000000 */
[----:B------:R-:W-:Y:S01]  /*0510*/  FFMA R5, R28, R28, R5 ;  /* 0x0000001c1c057223 */ /* 0x000fe20000000005 */
[----:B---3--:R-:W-:Y:S01]  /*0520*/  FFMA R22, R22, R22, R13 ;  /* 0x0000001616167223 */ /* 0x008fe2000000000d */
[----:B----4-:R-:W-:-:S03]  /*0530*/  FMUL R7, R20, R20 ;  /* 0x0000001414077220 */ /* 0x010fc60000400000 */
[----:B------:R-:W-:Y:S01]  /*0540*/  FADD R15, R15, R22 ;  /* 0x000000160f0f7221 */ /* 0x000fe20000000000 */
[----:B------:R-:W-:Y:S01]  /*0550*/  FFMA R5, R22, R22, R5 ;  /* 0x0000001616057223 */ /* 0x000fe20000000005 */
[----:B-----5:R-:W-:-:S04]  /*0560*/  FFMA R6, R6, R6, R7 ;  /* 0x0000000606067223 */ /* 0x020fc80000000007 */
[----:B------:R-:W-:Y:S01]  /*0570*/  FADD R10, R15, R6 ;  /* 0x000000060f0a7221 */ /* 0x000fe20000000000 */
[----:B------:R-:W-:Y:S01]  /*0580*/  FFMA R5, R6, R6, R5 ;  /* 0x0000000606057223 */ /* 0x000fe20000000005 */
[----:B------:R-:W-:Y:S06]  /*0590*/  @P0 BRA `(.L_x_2) ;  /* 0xfffffffc000c0947 */ /* 0x000fec000383ffff */
.L_x_1:
[----:B------:R-:W-:Y:S05]  /*05a0*/  @!P1 BRA `(.L_x_0) ;  /* 0x0000000400109947 */ /* 0x000fea0003800000 */
[----:B------:R-:W-:Y:S02]  /*05b0*/  ISETP.GE.U32.AND P0, PT, R25, 0x4, PT ;  /* 0x000000041900780c */ /* 0x000fe40003f06070 */
[----:B------:R-:W-:-:S04]  /*05c0*/  LOP3.LUT R20, R0, 0x3, RZ, 0xc0, !PT ;  /* 0x0000000300147812 */ /* 0x000fc800078ec0ff */
[----:B------:R-:W-:-:S07]  /*05d0*/  ISETP.NE.AND P1, PT, R20, RZ, PT ;  /* 0x000000ff1400720c */ /* 0x000fce0003f25270 */
[----:B------:R-:W-:Y:S06]  /*05e0*/  @!P0 BRA `(.L_x_3) ;  /* 0x0000000000808947 */ /* 0x000fec0003800000 */
[----:B------:R-:W0:Y:S01]  /*05f0*/  LDC.64 R14, c[0x0][0x380] ;  /* 0x0000e000ff0e7b82 */ /* 0x000e220000000a00 */
[----:B------:R-:W-:-:S04]  /*0600*/  IMAD R6, R11, R0, R19 ;  /* 0x000000000b067224 */ /* 0x000fc800078e0213 */
[----:B------:R-:W-:-:S04]  /*0610*/  IMAD R7, R6, R3, R4 ;  /* 0x0000000306077224 */ /* 0x000fc800078e0204 */
[----:B0-----:R-:W-:-:S05]  /*0620*/  IMAD.WIDE R14, R7, 0x8, R14 ;  /* 0x00000008070e7825 */ /* 0x001fca00078e020e */
[----:B------:R-:W2:Y:S01]  /*0630*/  LDG.E R17, desc[UR6][R14.64+0x4] ;  /* 0x000004060e117981 */ /* 0x000ea2000c1e1900 */
[----:B------:R-:W-:-:S03]  /*0640*/  IMAD.WIDE R8, R3, 0x8, R14 ;  /* 0x0000000803087825 */ /* 0x000fc600078e020e */
[----:B------:R-:W3:Y:S01]  /*0650*/  LDG.E R16, desc[UR6][R14.64] ;  /* 0x000000060e107981 */ /* 0x000ee2000c1e1900 */
[----:B------:R-:W-:-:S03]  /*0660*/  IMAD.WIDE R6, R3, 0x8, R8 ;  /* 0x0000000803067825 */ /* 0x000fc600078e0208 */
[----:B------:R-:W4:Y:S04]  /*0670*/  LDG.E R21, desc[UR6][R8.64+0x4] ;  /* 0x0000040608157981 */ /* 0x000f28000c1e1900 */
[----:B------:R-:W5:Y:S01]  /*0680*/  LDG.E R23, desc[UR6][R6.64+0x4] ;  /* 0x0000040606177981 */ /* 0x000f62000c1e1900 */
[----:B------:R-:W-:-:S03]  /*0690*/  IMAD.WIDE R12, R3, 0x8, R6 ;  /* 0x00000008030c7825 */ /* 0x000fc600078e0206 */
[----:B------:R-:W5:Y:S04]  /*06a0*/  LDG.E R18, desc[UR6][R8.64] ;  /* 0x0000000608127981 */ /* 0x000f68000c1e1900 */
[----:B------:R-:W5:Y:S04]  /*06b0*/  LDG.E R22, desc[UR6][R6.64] ;  /* 0x0000000606167981 */ /* 0x000f68000c1e1900 */
[----:B------:R-:W5:Y:S04]  /*06c0*/  LDG.E R25, desc[UR6][R12.64+0x4] ;  /* 0x000004060c197981 */ /* 0x000f68000c1e1900 */
[----:B------:R-:W5:Y:S01]  /*06d0*/  LDG.E R24, desc[UR6][R12.64] ;  /* 0x000000060c187981 */ /* 0x000f62000c1e1900 */
[----:B------:R-:W-:Y:S01]  /*06e0*/  IADD3 R19, PT, PT, R19, 0x4, RZ ;  /* 0x0000000413137810 */ /* 0x000fe20007ffe0ff */
[----:B--2---:R-:W-:-:S04]  /*06f0*/  FMUL R17, R17, R17 ;  /* 0x0000001111117220 */ /* 0x004fc80000400000 */
[----:B---3--:R-:W-:Y:S01]  /*0700*/  FFMA R16, R16, R16, R17 ;  /* 0x0000001010107223 */ /* 0x008fe20000000011 */
[----:B----4-:R-:W-:-:S03]  /*0710*/  FMUL R21, R21, R21 ;  /* 0x0000001515157220 */ /* 0x010fc60000400000 */
[----:B------:R-:W-:Y:S01]  /*0720*/  FADD R10, R10, R16 ;  /* 0x000000100a0a7221 */ /* 0x000fe20000000000 */
[----:B------:R-:W-:Y:S01]  /*0730*/  FFMA R5, R16, R16, R5 ;  /* 0x0000001010057223 */ /* 0x000fe20000000005 */
[----:B-----5:R-:W-:Y:S01]  /*0740*/  FMUL R23, R23, R23 ;  /* 0x0000001717177220 */ /* 0x020fe20000400000 */
[----:B------:R-:W-:-:S03]  /*0750*/  FFMA R18, R18, R18, R21 ;  /* 0x0000001212127223 */ /* 0x000fc60000000015 */
[----:B------:R-:W-:Y:S01]  /*0760*/  FFMA R22, R22, R22, R23 ;  /* 0x0000001616167223 */ /* 0x000fe20000000017 */
[----:B------:R-:W-:Y:S01]  /*0770*/  FADD R10, R10, R18 ;  /* 0x000000120a0a7221 */ /* 0x000fe20000000000 */
[----:B------:R-:W-:Y:S01]  /*0780*/  FFMA R5, R18, R18, R5 ;  /* 0x0000001212057223 */ /* 0x000fe20000000005 */
[----:B------:R-:W-:Y:S02]  /*0790*/  FMUL R25, R25, R25 ;  /* 0x0000001919197220 */ /* 0x000fe40000400000 */
[----:B------:R-:W-:Y:S01]  /*07a0*/  FADD R10, R10, R22 ;  /* 0x000000160a0a7221 */ /* 0x000fe20000000000 */
[----:B------:R-:W-:Y:S01]  /*07b0*/  FFMA R5, R22, R22, R5 ;  /* 0x0000001616057223 */ /* 0x000fe20000000005 */
[----:B------:R-:W-:-:S04]  /*07c0*/  FFMA R24, R24, R24, R25 ;  /* 0x0000001818187223 */ /* 0x000fc80000000019 */
[----:B------:R-:W-:Y:S01]  /*07d0*/  FADD R10, R10, R24 ;  /* 0x000000180a0a7221 */ /* 0x000fe20000000000 */
[----:B------:R-:W-:-:S07]  /*07e0*/  FFMA R5, R24, R24, R5 ;  /* 0x0000001818057223 */ /* 0x000fce0000000005 */
.L_x_3:
[----:B------:R-:W-:Y:S05]  /*07f0*/  @!P1 BRA `(.L_x_0) ;  /* 0x00000000007c9947 */ /* 0x000fea0003800000 */
[----:B------:R-:W-:Y:S02]  /*0800*/  ISETP.NE.AND P0, PT, R20, 0x1, PT ;  /* 0x000000011400780c */ /* 0x000fe40003f05270 */
[----:B------:R-:W-:-:S04]  /*0810*/  LOP3.LUT R6, R0, 0x1, RZ, 0xc0, !PT ;  /* 0x0000000100067812 */ /* 0x000fc800078ec0ff */
[----:B------:R-:W-:-:S07]  /*0820*/  ISETP.NE.U32.AND P1, PT, R6, 0x1, PT ;  /* 0x000000010600780c */ /* 0x000fce0003f25070 */
[----:B------:R-:W0:Y:S01]  /*0830*/  @P0 LDC.64 R8, c[0x0][0x380] ;  /* 0x0000e000ff080b82 */ /* 0x000e220000000a00 */
[----:B------:R-:W-:Y:S01]  /*0840*/  @P0 IMAD R12, R11, R0, R19 ;  /* 0x000000000b0c0224 */ /* 0x000fe200078e0213 */
[----:B------:R-:W-:-:S03]  /*0850*/  @P0 IADD3 R19, PT, PT, R19, 0x2, RZ ;  /* 0x0000000213130810 */ /* 0x000fc60007ffe0ff */
[-CC-:B------:R-:W-:Y:S02]  /*0860*/  @P0 IMAD R13, R12, R3.reuse, R4.reuse ;  /* 0x000000030c0d0224 */ /* 0x180fe400078e0204 */
[----:B------:R-:W-:Y:S01]  /*0870*/  @!P1 IMAD R11, R11, R0, R19 ;  /* 0x000000000b0b9224 */ /* 0x000fe200078e0213 */
[----:B------:R-:W1:Y:S03]  /*0880*/  @!P1 LDC.64 R6, c[0x0][0x380] ;  /* 0x0000e000ff069b82 */ /* 0x000e660000000a00 */
[----:B------:R-:W-:Y:S02]  /*0890*/  @!P1 IMAD R11, R11, R3, R4 ;  /* 0x000000030b0b9224 */ /* 0x000fe400078e0204 */
[----:B0-----:R-:W-:-:S05]  /*08a0*/  @P0 IMAD.WIDE R12, R13, 0x8, R8 ;  /* 0x000000080d0c0825 */ /* 0x001fca00078e0208 */
[----:B------:R-:W2:Y:S01]  /*08b0*/  @P0 LDG.E R15, desc[UR6][R12.64+0x4] ;  /* 0x000004060c0f0981 */ /* 0x000ea2000c1e1900 */
[----:B------:R-:W-:-:S03]  /*08c0*/  @P0 IMAD.WIDE R8, R3, 0x8, R12 ;  /* 0x0000000803080825 */ /* 0x000fc600078e020c */
[----:B------:R-:W3:Y:S01]  /*08d0*/  @P0 LDG.E R14, desc[UR6][R12.64] ;  /* 0x000000060c0e0981 */ /* 0x000ee2000c1e1900 */
[----:B-1----:R-:W-:-:S03]  /*08e0*/  @!P1 IMAD.WIDE R6, R11, 0x8, R6 ;  /* 0x000000080b069825 */ /* 0x002fc600078e0206 */
[----:B------:R-:W4:Y:S04]  /*08f0*/  @P0 LDG.E R17, desc[UR6][R8.64+0x4] ;  /* 0x0000040608110981 */ /* 0x000f28000c1e1900 */
[----:B------:R-:W5:Y:S04]  /*0900*/  @P0 LDG.E R16, desc[UR6][R8.64] ;  /* 0x0000000608100981 */ /* 0x000f68000c1e1900 */
[----:B------:R-:W5:Y:S04]  /*0910*/  @!P1 LDG.E R11, desc[UR6][R6.64+0x4] ;  /* 0x00000406060b9981 */ /* 0x000f68000c1e1900 */
[----:B------:R-:W5:Y:S01]  /*0920*/  @!P1 LDG.E R3, desc[UR6][R6.64] ;  /* 0x0000000606039981 */ /* 0x000f62000c1e1900 */
[----:B--2---:R-:W-:-:S04]  /*0930*/  @P0 FMUL R15, R15, R15 ;  /* 0x0000000f0f0f0220 */ /* 0x004fc80000400000 */
[----:B---3--:R-:W-:Y:S01]  /*0940*/  @P0 FFMA R14, R14, R14, R15 ;  /* 0x0000000e0e0e0223 */ /* 0x008fe2000000000f */
[----:B----4-:R-:W-:-:S03]  /*0950*/  @P0 FMUL R17, R17, R17 ;  /* 0x0000001111110220 */ /* 0x010fc60000400000 */
[----:B------:R-:W-:Y:S01]  /*0960*/  @P0 FADD R15, R10, R14 ;  /* 0x0000000e0a0f0221 */ /* 0x000fe20000000000 */
[----:B------:R-:W-:Y:S01]  /*0970*/  @P0 FFMA R14, R14, R14, R5 ;  /* 0x0000000e0e0e0223 */ /* 0x000fe20000000005 */
[----:B-----5:R-:W-:Y:S01]  /*0980*/  @P0 FFMA R17, R16, R16, R17 ;  /* 0x0000001010110223 */ /* 0x020fe20000000011 */
[----:B------:R-:W-:-:S03]  /*0990*/  @!P1 FMUL R12, R11, R11 ;  /* 0x0000000b0b0c9220 */ /* 0x000fc60000400000 */
[----:B------:R-:W-:Y:S01]  /*09a0*/  @P0 FADD R10, R15, R17 ;  /* 0x000000110f0a0221 */ /* 0x000fe20000000000 */
[----:B------:R-:W-:Y:S01]  /*09b0*/  @P0 FFMA R5, R17, R17, R14 ;  /* 0x0000001111050223 */ /* 0x000fe2000000000e */
[----:B------:R-:W-:-:S04]  /*09c0*/  @!P1 FFMA R12, R3, R3, R12 ;  /* 0x00000003030c9223 */ /* 0x000fc8000000000c */
[----:B------:R-:W-:Y:S01]  /*09d0*/  @!P1 FADD R10, R10, R12 ;  /* 0x0000000c0a0a9221 */ /* 0x000fe20000000000 */
[----:B------:R-:W-:-:S07]  /*09e0*/  @!P1 FFMA R5, R12, R12, R5 ;  /* 0x0000000c0c059223 */ /* 0x000fce0000000005 */
.L_x_0:
[----:B------:R-:W-:-:S05]  /*09f0*/  I2FP.F32.S32 R6, R0 ;  /* 0x0000000000067245 */ /* 0x000fca0000201400 */
[C---:B------:R-:W-:Y:S01]  /*0a00*/  FADD R3, R6.reuse, -1 ;  /* 0xbf80000006037421 */ /* 0x040fe20000000000 */
[----:B------:R-:W-:-:S03]  /*0a10*/  FADD R0, R6, 1 ;  /* 0x3f80000006007421 */ /* 0x000fc60000000000 */
[----:B------:R-:W0:Y:S08]  /*0a20*/  MUFU.RCP R8, R3 ;  /* 0x0000000300087308 */ /* 0x000e300000001000 */
[----:B------:R-:W1:Y:S01]  /*0a30*/  FCHK P0, R0, R3 ;  /* 0x0000000300007302 */ /* 0x000e620000000000 */
[----:B0-----:R-:W-:-:S04]  /*0a40*/  FFMA R7, -R3, R8, 1 ;  /* 0x3f80000003077423 */ /* 0x001fc80000000108 */
[----:B------:R-:W-:-:S04]  /*0a50*/  FFMA R7, R8, R7, R8 ;  /* 0x0000000708077223 */ /* 0x000fc80000000008 */
[----:B------:R-:W-:-:S04]  /*0a60*/  FFMA R8, R0, R7, RZ ;  /* 0x0000000700087223 */ /* 0x000fc800000000ff */
[----:B------:R-:W-:-:S04]  /*0a70*/  FFMA R9, -R3, R8, R0 ;  /* 0x0000000803097223 */ /* 0x000fc80000000100 */
[----:B------:R-:W-:Y:S01]  /*0a80*/  FFMA R7, R7, R9, R8 ;  /* 0x0000000907077223 */ /* 0x000fe20000000008 */
[----:B-1----:R-:W-:Y:S06]  /*0a90*/  @!P0 BRA `(.L_x_4) ;  /* 0x00000000000c8947 */ /* 0x002fec0003800000 */
[----:B------:R-:W-:-:S07]  /*0aa0*/  MOV R8, 0xac0 ;  /* 0x00000ac000087802 */ /* 0x000fce0000000f00 */
[----:B------:R-:W-:Y:S05]  /*0ab0*/  CALL.REL.NOINC `($__internal_0_$__cuda_sm3x_div_rn_noftz_f32_slowpath) ;  /* 0x00000004007c7944 */ /* 0x000fea0003c00000 */
[----:B------:R-:W-:-:S07]  /*0ac0*/  MOV R7, R0 ;  /* 0x0000000000077202 */ /* 0x000fce0000000f00 */
.L_x_4:
[----:B------:R-:W-:Y:S01]  /*0ad0*/  FMUL R10, R10, R10 ;  /* 0x0000000a0a0a7220 */ /* 0x000fe20000400000 */
[----:B------:R-:W-:Y:S03]  /*0ae0*/  BSSY.RECONVERGENT B0, `(.L_x_5) ;  /* 0x000000e000007945 */ /* 0x000fe60003800200 */
        /* <DEDUP_REMOVED lines=8> */
[----:B------:R-:W-:Y:S02]  /*0b70*/  MOV R0, R5 ;  /* 0x0000000500007202 */ /* 0x000fe40000000f00 */
[----:B------:R-:W-:Y:S02]  /*0b80*/  MOV R3, R10 ;  /* 0x0000000a00037202 */ /* 0x000fe40000000f00 */
[----:B------:R-:W-:-:S07]  /*0b90*/  MOV R8, 0xbb0 ;  /* 0x00000bb000087802 */ /* 0x000fce0000000f00 */
[----:B------:R-:W-:Y:S05]  /*0ba0*/  CALL.REL.NOINC `($__internal_0_$__cuda_sm3x_div_rn_noftz_f32_slowpath) ;  /* 0x0000000400407944 */ /* 0x000fea0003c00000 */
[----:B------:R-:W-:-:S07]  /*0bb0*/  MOV R3, R0 ;  /* 0x0000000000037202 */ /* 0x000fce0000000f00 */
.L_x_6:
[----:B------:R-:W-:Y:S05]  /*0bc0*/  BSYNC.RECONVERGENT B0 ;  /* 0x0000000000007941 */ /* 0x000fea0003800200 */
.L_x_5:
[----:B------:R-:W-:-:S04]  /*0bd0*/  FFMA R6, R6, R3, -1 ;  /* 0xbf80000006067423 */ /* 0x000fc80000000003 */
[----:B------:R-:W-:-:S05]  /*0be0*/  FMUL R6, R6, R7 ;  /* 0x0000000706067220 */ /* 0x000fca0000400000 */
[----:B------:R-:W-:-:S13]  /*0bf0*/  FSETP.GT.AND P0, PT, R6, 3, PT ;  /* 0x404000000600780b */ /* 0x000fda0003f04000 */
[----:B------:R-:W-:Y:S05]  /*0c00*/  @!P0 EXIT ;  /* 0x000000000000894d */ /* 0x000fea0003800000 */
[----:B------:R-:W0:Y:S08]  /*0c10*/  LDC.64 R6, c[0x0][0x390] ;  /* 0x0000e400ff067b82 */ /* 0x000e300000000a00 */
[----:B------:R-:W1:Y:S01]  /*0c20*/  LDC R3, c[0x0][0x38c] ;  /* 0x0000e300ff037b82 */ /* 0x000e620000000800 */
[----:B0-----:R-:W-:-:S05]  /*0c30*/  IMAD R5, R7, R6, RZ ;  /* 0x0000000607057224 */ /* 0x001fca00078e02ff */
[----:B------:R-:W-:Y:S01]  /*0c40*/  ISETP.GE.AND P0, PT, R5, 0x1, PT ;  /* 0x000000010500780c */ /* 0x000fe20003f06270 */
[----:B-1----:R-:W-:-:S12]  /*0c50*/  IMAD R3, R3, UR4, R2 ;  /* 0x0000000403037c24 */ /* 0x002fd8000f8e0202 */
[----:B------:R-:W-:Y:S05]  /*0c60*/  @!P0 EXIT ;  /* 0x000000000000894d */ /* 0x000fea0003800000 */
[----:B------:R-:W0:Y:S01]  /*0c70*/  I2F.U32.RP R8, R7 ;  /* 0x0000000700087306 */ /* 0x000e220000209000 */
[----:B------:R-:W-:Y:S01]  /*0c80*/  IMAD R6, R3, R6, RZ ;  /* 0x0000000603067224 */ /* 0x000fe200078e02ff */
[----:B------:R-:W-:Y:S01]  /*0c90*/  ISETP.NE.U32.AND P3, PT, R7, RZ, PT ;  /* 0x000000ff0700720c */ /* 0x000fe20003f65070 */
[----:B------:R-:W-:Y:S02]  /*0ca0*/  BSSY.RECONVERGENT B0, `(.L_x_7) ;  /* 0x000002f000007945 */ /* 0x000fe40003800200 */
[----:B------:R-:W-:-:S05]  /*0cb0*/  IMAD R0, R6, R7, R4 ;  /* 0x0000000706007224 */ /* 0x000fca00078e0204 */
[----:B------:R-:W-:Y:S02]  /*0cc0*/  IADD3 R5, PT, PT, R5, R0, RZ ;  /* 0x0000000005057210 */ /* 0x000fe40007ffe0ff */
[----:B------:R-:W-:Y:S01]  /*0cd0*/  IADD3 R2, PT, PT, R0, R7, RZ ;  /* 0x0000000700027210 */ /* 0x000fe20007ffe0ff */
[----:B0-----:R-:W0:Y:S03]  /*0ce0*/  MUFU.RCP R8, R8 ;  /* 0x0000000800087308 */ /* 0x001e260000001000 */
[----:B------:R-:W-:-:S04]  /*0cf0*/  VIMNMX R9, PT, PT, R5, R2, !PT ;  /* 0x0000000205097248 */ /* 0x000fc80007fe0100 */
[----:B------:R-:W-:-:S04]  /*0d00*/  IADD3 R9, PT, PT, -R2, R9, RZ ;  /* 0x0000000902097210 */ /* 0x000fc80007ffe1ff */
[C---:B------:R-:W-:Y:S02]  /*0d10*/  ISETP.NE.AND P0, PT, R9.reuse, RZ, PT ;  /* 0x000000ff0900720c */ /* 0x040fe40003f05270 */
[----:B------:R-:W-:Y:S02]  /*0d20*/  IADD3 R4, PT, PT, R9, -0x1, RZ ;  /* 0xffffffff09047810 */ /* 0x000fe40007ffe0ff */
[----:B0-----:R-:W-:-:S09]  /*0d30*/  IADD3 R3, PT, PT, R8, 0xffffffe, RZ ;  /* 0x0ffffffe08037810 */ /* 0x001fd20007ffe0ff */
[----:B------:R-:W-:Y:S01]  /*0d40*/  @!P0 IADD3 R4, PT, PT, R9, RZ, RZ ;  /* 0x000000ff09048210 */ /* 0x000fe20007ffe0ff */
[----:B------:R-:W0:Y:S02]  /*0d50*/  F2I.FTZ.U32.TRUNC.NTZ R3, R3 ;  /* 0x0000000300037305 */ /* 0x000e24000021f000 */
[----:B0-----:R-:W-:-:S05]  /*0d60*/  IADD3 R2, PT, PT, RZ, -R3, RZ ;  /* 0x80000003ff027210 */ /* 0x001fca0007ffe0ff */
[----:B------:R-:W-:Y:S02]  /*0d70*/  IMAD R11, R2, R7, RZ ;  /* 0x00000007020b7224 */ /* 0x000fe400078e02ff */
[----:B------:R-:W-:-:S05]  /*0d80*/  HFMA2 R2, -RZ, RZ, 0, 0 ;  /* 0x00000000ff027431 */ /* 0x000fca00000001ff */
[----:B------:R-:W-:-:S06]  /*0d90*/  IMAD.HI.U32 R3, R3, R11, R2 ;  /* 0x0000000b03037227 */ /* 0x000fcc00078e0002 */
[----:B------:R-:W-:-:S05]  /*0da0*/  IMAD.HI.U32 R9, R3, R4, RZ ;  /* 0x0000000403097227 */ /* 0x000fca00078e00ff */
[----:B------:R-:W-:-:S05]  /*0db0*/  IADD3 R2, PT, PT, -R9, RZ, RZ ;  /* 0x000000ff09027210 */ /* 0x000fca0007ffe1ff */
[----:B------:R-:W-:Y:S02]  /*0dc0*/  IMAD R4, R7, R2, R4 ;  /* 0x0000000207047224 */ /* 0x000fe400078e0204 */
[----:B------:R-:W0:Y:S03]  /*0dd0*/  LDC.64 R2, c[0x0][0x380] ;  /* 0x0000e000ff027b82 */ /* 0x000e260000000a00 */
[----:B------:R-:W-:-:S13]  /*0de0*/  ISETP.GE.U32.AND P1, PT, R4, R7, PT ;  /* 0x000000070400720c */ /* 0x000fda0003f26070 */
[----:B------:R-:W-:Y:S01]  /*0df0*/  @P1 IMAD.IADD R4, R4, 0x1, -R7 ;  /* 0x0000000104041824 */ /* 0x000fe200078e0a07 */
[----:B------:R-:W-:-:S04]  /*0e00*/  @P1 IADD3 R9, PT, PT, R9, 0x1, RZ ;  /* 0x0000000109091810 */ /* 0x000fc80007ffe0ff */
[----:B------:R-:W-:Y:S02]  /*0e10*/  ISETP.GE.U32.AND P2, PT, R4, R7, PT ;  /* 0x000000070400720c */ /* 0x000fe40003f46070 */
[----:B------:R-:W-:-:S11]  /*0e20*/  SEL R4, RZ, 0x1, !P0 ;  /* 0x00000001ff047807 */ /* 0x000fd60004000000 */
[----:B------:R-:W-:Y:S02]  /*0e30*/  @P2 IADD3 R9, PT, PT, R9, 0x1, RZ ;  /* 0x0000000109092810 */ /* 0x000fe40007ffe0ff */
[----:B------:R-:W-:-:S04]  /*0e40*/  @!P3 LOP3.LUT R9, RZ, R7, RZ, 0x33, !PT ;  /* 0x00000007ff09b212 */ /* 0x000fc800078e33ff */
[----:B------:R-:W-:-:S04]  /*0e50*/  IADD3 R4, PT, PT, R4, R9, RZ ;  /* 0x0000000904047210 */ /* 0x000fc80007ffe0ff */
[C---:B------:R-:W-:Y:S02]  /*0e60*/  LOP3.LUT R6, R4.reuse, 0x3, RZ, 0xc0, !PT ;  /* 0x0000000304067812 */ /* 0x040fe400078ec0ff */
[----:B------:R-:W-:Y:S02]  /*0e70*/  ISETP.GE.U32.AND P1, PT, R4, 0x3, PT ;  /* 0x000000030400780c */ /* 0x000fe40003f26070 */
[----:B------:R-:W-:-:S13]  /*0e80*/  ISETP.NE.AND P0, PT, R6, 0x3, PT ;  /* 0x000000030600780c */ /* 0x000fda0003f05270 */
[----:B0-----:R-:W-:Y:S05]  /*0e90*/  @!P0 BRA `(.L_x_8) ;  /* 0x00000000003c8947 */ /* 0x001fea0003800000 */
[----:B------:R-:W0:Y:S01]  /*0ea0*/  LDCU.64 UR4, c[0x0][0x380] ;  /* 0x00007000ff0477ac */ /* 0x000e220008000a00 */
[----:B------:R-:W-:-:S04]  /*0eb0*/  IADD3 R4, PT, PT, R4, 0x1, RZ ;  /* 0x0000000104047810 */ /* 0x000fc80007ffe0ff */
[----:B------:R-:W-:-:S04]  /*0ec0*/  LOP3.LUT R4, R4, 0x3, RZ, 0xc0, !PT ;  /* 0x0000000304047812 */ /* 0x000fc800078ec0ff */
[----:B------:R-:W-:Y:S01]  /*0ed0*/  IADD3 R4, PT, PT, -R4, RZ, RZ ;  /* 0x000000ff04047210 */ /* 0x000fe20007ffe1ff */
[----:B0-----:R-:W-:-:S04]  /*0ee0*/  UIADD3 UR4, UP0, UPT, UR4, 0x4, URZ ;  /* 0x0000000404047890 */ /* 0x001fc8000ff1e0ff */
[----:B------:R-:W-:Y:S02]  /*0ef0*/  UIADD3.X UR5, UPT, UPT, URZ, UR5, URZ, UP0, !UPT ;  /* 0x00000005ff057290 */ /* 0x000fe400087fe4ff */
[----:B------:R-:W-:-:S04]  /*0f00*/  MOV R10, UR4 ;  /* 0x00000004000a7c02 */ /* 0x000fc80008000f00 */
[----:B------:R-:W-:-:S07]  /*0f10*/  MOV R11, UR5 ;  /* 0x00000005000b7c02 */ /* 0x000fce0008000f00 */
.L_x_9:
[----:B------:R-:W-:Y:S01]  /*0f20*/  IMAD.WIDE R8, R0, 0x8, R10 ;  /* 0x0000000800087825 */ /* 0x000fe200078e020a */
[----:B------:R-:W-:Y:S02]  /*0f30*/  IADD3 R4, PT, PT, R4, 0x1, RZ ;  /* 0x0000000104047810 */ /* 0x000fe40007ffe0ff */
[----:B------:R-:W-:Y:S02]  /*0f40*/  IADD3 R0, PT, PT, R0, R7, RZ ;  /* 0x0000000700007210 */ /* 0x000fe40007ffe0ff */
[----:B------:R0:W-:Y:S01]  /*0f50*/  STG.E desc[UR6][R8.64+-0x4], RZ ;  /* 0xfffffcff08007986 */ /* 0x0001e2000c101906 */
[----:B------:R-:W-:-:S03]  /*0f60*/  ISETP.NE.AND P0, PT, R4, RZ, PT ;  /* 0x000000ff0400720c */ /* 0x000fc60003f05270 */
[----:B------:R0:W-:Y:S10]  /*0f70*/  STG.E desc[UR6][R8.64], RZ ;  /* 0x000000ff08007986 */ /* 0x0001f4000c101906 */
[----:B0-----:R-:W-:Y:S05]  /*0f80*/  @P0 BRA `(.L_x_9) ;  /* 0xfffffffc00e40947 */ /* 0x001fea000383ffff */
.L_x_8:
[----:B------:R-:W-:Y:S05]  /*0f90*/  BSYNC.RECONVERGENT B0 ;  /* 0x0000000000007941 */ /* 0x000fea0003800200 */
.L_x_7:
[----:B------:R-:W-:Y:S05]  /*0fa0*/  @!P1 EXIT ;  /* 0x000000000000994d */ /* 0x000fea0003800000 */
.L_x_10:
[----:B0-----:R-:W-:Y:S01]  /*0fb0*/  IMAD.WIDE R8, R0, 0x8, R2 ;  /* 0x0000000800087825 */ /* 0x001fe200078e0202 */
[----:B------:R-:W-:-:S04]  /*0fc0*/  LEA R0, R7, R0, 0x2 ;  /* 0x0000000007007211 */ /* 0x000fc800078e10ff */
[----:B------:R0:W-:Y:S01]  /*0fd0*/  STG.E desc[UR6][R8.64], RZ ;  /* 0x000000ff08007986 */ /* 0x0001e2000c101906 */
[C---:B------:R-:W-:Y:S01]  /*0fe0*/  IMAD.WIDE R10, R7.reuse, 0x8, R8 ;  /* 0x00000008070a7825 */ /* 0x040fe200078e0208 */
[----:B------:R-:W-:Y:S02]  /*0ff0*/  ISETP.GE.AND P0, PT, R0, R5, PT ;  /* 0x000000050000720c */ /* 0x000fe40003f06270 */
[----:B------:R0:W-:Y:S01]  /*1000*/  STG.E desc[UR6][R8.64+0x4], RZ ;  /* 0x000004ff08007986 */ /* 0x0001e2000c101906 */
[----:B------:R-:W-:-:S03]  /*1010*/  IMAD.WIDE R12, R7, 0x8, R10 ;  /* 0x00000008070c7825 */ /* 0x000fc600078e020a */
[----:B------:R0:W-:Y:S04]  /*1020*/  STG.E desc[UR6][R10.64], RZ ;  /* 0x000000ff0a007986 */ /* 0x0001e8000c101906 */
[----:B------:R0:W-:Y:S01]  /*1030*/  STG.E desc[UR6][R10.64+0x4], RZ ;  /* 0x000004ff0a007986 */ /* 0x0001e2000c101906 */
[----:B------:R-:W-:-:S03]  /*1040*/  IMAD.WIDE R14, R7, 0x8, R12 ;  /* 0x00000008070e7825 */ /* 0x000fc600078e020c */
[----:B------:R0:W-:Y:S04]  /*1050*/  STG.E desc[UR6][R12.64], RZ ;  /* 0x000000ff0c007986 */ /* 0x0001e8000c101906 */
[----:B------:R0:W-:Y:S04]  /*1060*/  STG.E desc[UR6][R12.64+0x4], RZ ;  /* 0x000004ff0c007986 */ /* 0x0001e8000c101906 */
[----:B------:R0:W-:Y:S04]  /*1070*/  STG.E desc[UR6][R14.64], RZ ;  /* 0x000000ff0e007986 */ /* 0x0001e8000c101906 */
[----:B------:R0:W-:Y:S01]  /*1080*/  STG.E desc[UR6][R14.64+0x4], RZ ;  /* 0x000004ff0e007986 */ /* 0x0001e2000c101906 */
[----:B------:R-:W-:Y:S05]  /*1090*/  @!P0 BRA `(.L_x_10) ;  /* 0xfffffffc00c48947 */ /* 0x000fea000383ffff */
[----:B------:R-:W-:Y:S05]  /*10a0*/  EXIT ;  /* 0x000000000000794d */ /* 0x000fea0003800000 */
        .weak           $__internal_0_$__cuda_sm3x_div_rn_noftz_f32_slowpath
        .type           $__internal_0_$__cuda_sm3x_div_rn_noftz_f32_slowpath,@function
        .size           $__internal_0_$__cuda_sm3x_div_rn_noftz_f32_slowpath,(.L_x_23 - $__internal_0_$__cuda_sm3x_div_rn_noftz_f32_slowpath)
$__internal_0_$__cuda_sm3x_div_rn_noftz_f32_slowpath:
[----:B------:R-:W-:Y:S01]  /*10b0*/  SHF.R.U32.HI R11, RZ, 0x17, R3 ;  /* 0x00000017ff0b7819 */ /* 0x000fe20000011603 */
[----:B------:R-:W-:Y:S01]  /*10c0*/  BSSY.RECONVERGENT B1, `(.L_x_11) ;  /* 0x0000062000017945 */ /* 0x000fe20003800200 */
[----:B------:R-:W-:Y:S02]  /*10d0*/  SHF.R.U32.HI R9, RZ, 0x17, R0 ;  /* 0x00000017ff097819 */ /* 0x000fe40000011600 */
[----:B------:R-:W-:Y:S02]  /*10e0*/  LOP3.LUT R11, R11, 0xff, RZ, 0xc0, !PT ;  /* 0x000000ff0b0b7812 */ /* 0x000fe400078ec0ff */
[----:B------:R-:W-:Y:S02]  /*10f0*/  LOP3.LUT R14, R9, 0xff, RZ, 0xc0, !PT ;  /* 0x000000ff090e7812 */ /* 0x000fe400078ec0ff */
[----:B------:R-:W-:Y:S02]  /*1100*/  IADD3 R13, PT, PT, R11, -0x1, RZ ;  /* 0xffffffff0b0d7810 */ /* 0x000fe40007ffe0ff */
[----:B------:R-:W-:-:S02]  /*1110*/  IADD3 R12, PT, PT, R14, -0x1, RZ ;  /* 0xffffffff0e0c7810 */ /* 0x000fc40007ffe0ff */
[----:B------:R-:W-:-:S04]  /*1120*/  ISETP.GT.U32.AND P0, PT, R13, 0xfd, PT ;  /* 0x000000fd0d00780c */ /* 0x000fc80003f04070 */
[----:B------:R-:W-:-:S13]  /*1130*/  ISETP.GT.U32.OR P0, PT, R12, 0xfd, P0 ;  /* 0x000000fd0c00780c */ /* 0x000fda0000704470 */
[----:B------:R-:W-:Y:S01]  /*1140*/  @!P0 IMAD.MOV.U32 R9, RZ, RZ, RZ ;  /* 0x000000ffff098224 */ /* 0x000fe200078e00ff */
[----:B------:R-:W-:Y:S06]  /*1150*/  @!P0 BRA `(.L_x_12) ;  /* 0x00000000005c8947 */ /* 0x000fec0003800000 */
[----:B------:R-:W-:Y:S02]  /*1160*/  FSETP.GTU.FTZ.AND P0, PT, |R0|, +INF , PT ;  /* 0x7f8000000000780b */ /* 0x000fe40003f1c200 */
[----:B------:R-:W-:-:S04]  /*1170*/  FSETP.GTU.FTZ.AND P1, PT, |R3|, +INF , PT ;  /* 0x7f8000000300780b */ /* 0x000fc80003f3c200 */
[----:B------:R-:W-:-:S13]  /*1180*/  PLOP3.LUT P0, PT, P0, P1, PT, 0xf8, 0x8f ;  /* 0x00000000008f781c */ /* 0x000fda0000703f70 */
[----:B------:R-:W-:Y:S05]  /*1190*/  @P0 BRA `(.L_x_13) ;  /* 0x00000004004c0947 */ /* 0x000fea0003800000 */
[----:B------:R-:W-:-:S13]  /*11a0*/  LOP3.LUT P0, RZ, R3, 0x7fffffff, R0, 0xc8, !PT ;  /* 0x7fffffff03ff7812 */ /* 0x000fda000780c800 */
[----:B------:R-:W-:Y:S05]  /*11b0*/  @!P0 BRA `(.L_x_14) ;  /* 0x00000004003c8947 */ /* 0x000fea0003800000 */
[C---:B------:R-:W-:Y:S02]  /*11c0*/  FSETP.NEU.FTZ.AND P1, PT, |R0|.reuse, +INF , PT ;  /* 0x7f8000000000780b */ /* 0x040fe40003f3d200 */
[----:B------:R-:W-:Y:S02]  /*11d0*/  FSETP.NEU.FTZ.AND P2, PT, |R3|, +INF , PT ;  /* 0x7f8000000300780b */ /* 0x000fe40003f5d200 */
[----:B------:R-:W-:-:S11]  /*11e0*/  FSETP.NEU.FTZ.AND P0, PT, |R0|, +INF , PT ;  /* 0x7f8000000000780b */ /* 0x000fd60003f1d200 */
[----:B------:R-:W-:Y:S05]  /*11f0*/  @!P2 BRA !P1, `(.L_x_14) ;  /* 0x00000004002ca947 */ /* 0x000fea0004800000 */
[----:B------:R-:W-:-:S04]  /*1200*/  LOP3.LUT P1, RZ, R0, 0x7fffffff, RZ, 0xc0, !PT ;  /* 0x7fffffff00ff7812 */ /* 0x000fc8000782c0ff */
[----:B------:R-:W-:-:S13]  /*1210*/  PLOP3.LUT P1, PT, P2, P1, PT, 0x2f, 0xf2 ;  /* 0x0000000000f2781c */ /* 0x000fda0001722577 */
[----:B------:R-:W-:Y:S05]  /*1220*/  @P1 BRA `(.L_x_15) ;  /* 0x0000000400181947 */ /* 0x000fea0003800000 */
[----:B------:R-:W-:-:S04]  /*1230*/  LOP3.LUT P1, RZ, R3, 0x7fffffff, RZ, 0xc0, !PT ;  /* 0x7fffffff03ff7812 */ /* 0x000fc8000782c0ff */
[----:B------:R-:W-:-:S13]  /*1240*/  PLOP3.LUT P0, PT, P0, P1, PT, 0x2f, 0xf2 ;  /* 0x0000000000f2781c */ /* 0x000fda0000702577 */
[----:B------:R-:W-:Y:S05]  /*1250*/  @P0 BRA `(.L_x_16) ;  /* 0x0000000400000947 */ /* 0x000fea0003800000 */
[----:B------:R-:W-:Y:S02]  /*1260*/  ISETP.GE.AND P0, PT, R12, RZ, PT ;  /* 0x000000ff0c00720c */ /* 0x000fe40003f06270 */
[----:B------:R-:W-:-:S11]  /*1270*/  ISETP.GE.AND P1, PT, R13, RZ, PT ;  /* 0x000000ff0d00720c */ /* 0x000fd60003f26270 */
[----:B------:R-:W-:Y:S01]  /*1280*/  @P0 MOV R9, RZ ;  /* 0x000000ff00090202 */ /* 0x000fe20000000f00 */
[----:B------:R-:W-:Y:S01]  /*1290*/  @!P0 FFMA R0, R0, 1.84467440737095516160e+19, RZ ;  /* 0x5f80000000008823 */ /* 0x000fe200000000ff */
[----:B------:R-:W-:Y:S01]  /*12a0*/  @!P0 MOV R9, 0xffffffc0 ;  /* 0xffffffc000098802 */ /* 0x000fe20000000f00 */
[----:B------:R-:W-:-:S03]  /*12b0*/  @!P1 FFMA R3, R3, 1.84467440737095516160e+19, RZ ;  /* 0x5f80000003039823 */ /* 0x000fc600000000ff */
[----:B------:R-:W-:-:S07]  /*12c0*/  @!P1 IADD3 R9, PT, PT, R9, 0x40, RZ ;  /* 0x0000004009099810 */ /* 0x000fce0007ffe0ff */
.L_x_12:
[----:B------:R-:W-:Y:S01]  /*12d0*/  LEA R12, R11, 0xc0800000, 0x17 ;  /* 0xc08000000b0c7811 */ /* 0x000fe200078eb8ff */
[----:B------:R-:W-:Y:S03]  /*12e0*/  BSSY.RECONVERGENT B2, `(.L_x_17) ;  /* 0x0000036000027945 */ /* 0x000fe60003800200 */
[----:B------:R-:W-:Y:S02]  /*12f0*/  IADD3 R12, PT, PT, -R12, R3, RZ ;  /* 0x000000030c0c7210 */ /* 0x000fe40007ffe1ff */
[----:B------:R-:W-:Y:S02]  /*1300*/  IADD3 R3, PT, PT, R14, -0x7f, RZ ;  /* 0xffffff810e037810 */ /* 0x000fe40007ffe0ff */
[----:B------:R0:W1:Y:S01]  /*1310*/  MUFU.RCP R13, R12 ;  /* 0x0000000c000d7308 */ /* 0x0000620000001000 */
[----:B------:R-:W-:Y:S02]  /*1320*/  FADD.FTZ R15, -R12, -RZ ;  /* 0x800000ff0c0f7221 */ /* 0x000fe40000010100 */
[C---:B------:R-:W-:Y:S01]  /*1330*/  IMAD R0, R3.reuse, -0x800000, R0 ;  /* 0xff80000003007824 */ /* 0x040fe200078e0200 */
[----:B0-----:R-:W-:-:S04]  /*1340*/  IADD3 R12, PT, PT, R3, 0x7f, -R11 ;  /* 0x0000007f030c7810 */ /* 0x001fc80007ffe80b */
[----:B------:R-:W-:Y:S01]  /*1350*/  IADD3 R12, PT, PT, R12, R9, RZ ;  /* 0x000000090c0c7210 */ /* 0x000fe20007ffe0ff */
[----:B-1----:R-:W-:-:S04]  /*1360*/  FFMA R14, R13, R15, 1 ;  /* 0x3f8000000d0e7423 */ /* 0x002fc8000000000f */
[----:B------:R-:W-:-:S04]  /*1370*/  FFMA R16, R13, R14, R13 ;  /* 0x0000000e0d107223 */ /* 0x000fc8000000000d */
[----:B------:R-:W-:-:S04]  /*1380*/  FFMA R13, R0, R16, RZ ;  /* 0x00000010000d7223 */ /* 0x000fc800000000ff */
[----:B------:R-:W-:-:S04]  /*1390*/  FFMA R14, R15, R13, R0 ;  /* 0x0000000d0f0e7223 */ /* 0x000fc80000000000 */
[----:B------:R-:W-:-:S04]  /*13a0*/  FFMA R13, R16, R14, R13 ;  /* 0x0000000e100d7223 */ /* 0x000fc8000000000d */
[----:B------:R-:W-:-:S04]  /*13b0*/  FFMA R14, R15, R13, R0 ;  /* 0x0000000d0f0e7223 */ /* 0x000fc80000000000 */
[----:B------:R-:W-:-:S05]  /*13c0*/  FFMA R0, R16, R14, R13 ;  /* 0x0000000e10007223 */ /* 0x000fca000000000d */
[----:B------:R-:W-:-:S04]  /*13d0*/  SHF.R.U32.HI R3, RZ, 0x17, R0 ;  /* 0x00000017ff037819 */ /* 0x000fc80000011600 */
[----:B------:R-:W-:-:S04]  /*13e0*/  LOP3.LUT R3, R3, 0xff, RZ, 0xc0, !PT ;  /* 0x000000ff03037812 */ /* 0x000fc800078ec0ff */
[----:B------:R-:W-:-:S04]  /*13f0*/  IADD3 R11, PT, PT, R3, R12, RZ ;  /* 0x0000000c030b7210 */ /* 0x000fc80007ffe0ff */
[----:B------:R-:W-:-:S04]  /*1400*/  IADD3 R3, PT, PT, R11, -0x1, RZ ;  /* 0xffffffff0b037810 */ /* 0x000fc80007ffe0ff */
[----:B------:R-:W-:-:S13]  /*1410*/  ISETP.GE.U32.AND P0, PT, R3, 0xfe, PT ;  /* 0x000000fe0300780c */ /* 0x000fda0003f06070 */
[----:B------:R-:W-:Y:S05]  /*1420*/  @!P0 BRA `(.L_x_18) ;  /* 0x0000000000808947 */ /* 0x000fea0003800000 */
[----:B------:R-:W-:-:S13]  /*1430*/  ISETP.GT.AND P0, PT, R11, 0xfe, PT ;  /* 0x000000fe0b00780c */ /* 0x000fda0003f04270 */
[----:B------:R-:W-:Y:S05]  /*1440*/  @P0 BRA `(.L_x_19) ;  /* 0x00000000006c0947 */ /* 0x000fea0003800000 */
[----:B------:R-:W-:-:S13]  /*1450*/  ISETP.GE.AND P0, PT, R11, 0x1, PT ;  /* 0x000000010b00780c */ /* 0x000fda0003f06270 */
[----:B------:R-:W-:Y:S05]  /*1460*/  @P0 BRA `(.L_x_20) ;  /* 0x0000000000740947 */ /* 0x000fea0003800000 */
[----:B------:R-:W-:Y:S02]  /*1470*/  ISETP.GE.AND P0, PT, R11, -0x18, PT ;  /* 0xffffffe80b00780c */ /* 0x000fe40003f06270 */
[----:B------:R-:W-:-:S11]  /*1480*/  LOP3.LUT R0, R0, 0x80000000, RZ, 0xc0, !PT ;  /* 0x8000000000007812 */ /* 0x000fd600078ec0ff */
[----:B------:R-:W-:Y:S05]  /*1490*/  @!P0 BRA `(.L_x_20) ;  /* 0x0000000000688947 */ /* 0x000fea0003800000 */
[CCC-:B------:R-:W-:Y:S01]  /*14a0*/  FFMA.RZ R3, R16.reuse, R14.reuse, R13.reuse ;  /* 0x0000000e10037223 */ /* 0x1c0fe2000000c00d */
[CCC-:B------:R-:W-:Y:S01]  /*14b0*/  FFMA.RM R12, R16.reuse, R14.reuse, R13.reuse ;  /* 0x0000000e100c7223 */ /* 0x1c0fe2000000400d */
[C---:B------:R-:W-:Y:S02]  /*14c0*/  ISETP.NE.AND P2, PT, R11.reuse, RZ, PT ;  /* 0x000000ff0b00720c */ /* 0x040fe40003f45270 */
[----:B------:R-:W-:Y:S02]  /*14d0*/  ISETP.NE.AND P1, PT, R11, RZ, PT ;  /* 0x000000ff0b00720c */ /* 0x000fe40003f25270 */
[----:B------:R-:W-:Y:S01]  /*14e0*/  LOP3.LUT R9, R3, 0x7fffff, RZ, 0xc0, !PT ;  /* 0x007fffff03097812 */ /* 0x000fe200078ec0ff */
[----:B------:R-:W-:Y:S01]  /*14f0*/  FFMA.RP R3, R16, R14, R13 ;  /* 0x0000000e10037223 */ /* 0x000fe2000000800d */
[----:B------:R-:W-:Y:S02]  /*1500*/  IADD3 R14, PT, PT, R11, 0x20, RZ ;  /* 0x000000200b0e7810 */ /* 0x000fe40007ffe0ff */
[----:B------:R-:W-:-:S02]  /*1510*/  LOP3.LUT R9, R9, 0x800000, RZ, 0xfc, !PT ;  /* 0x0080000009097812 */ /* 0x000fc400078efcff */
[----:B------:R-:W-:Y:S02]  /*1520*/  IADD3 R11, PT, PT, -R11, RZ, RZ ;  /* 0x000000ff0b0b7210 */ /* 0x000fe40007ffe1ff */
[----:B------:R-:W-:Y:S02]  /*1530*/  SHF.L.U32 R14, R9, R14, RZ ;  /* 0x0000000e090e7219 */ /* 0x000fe400000006ff */
[----:B------:R-:W-:Y:S02]  /*1540*/  FSETP.NEU.FTZ.AND P0, PT, R3, R12, PT ;  /* 0x0000000c0300720b */ /* 0x000fe40003f1d000 */
[----:B------:R-:W-:Y:S02]  /*1550*/  SEL R12, R11, RZ, P2 ;  /* 0x000000ff0b0c7207 */ /* 0x000fe40001000000 */
[----:B------:R-:W-:Y:S02]  /*1560*/  ISETP.NE.AND P1, PT, R14, RZ, P1 ;  /* 0x000000ff0e00720c */ /* 0x000fe40000f25270 */
[----:B------:R-:W-:-:S02]  /*1570*/  SHF.R.U32.HI R12, RZ, R12, R9 ;  /* 0x0000000cff0c7219 */ /* 0x000fc40000011609 */
[----:B------:R-:W-:Y:S02]  /*1580*/  PLOP3.LUT P0, PT, P0, P1, PT, 0xf8, 0x8f ;  /* 0x00000000008f781c */ /* 0x000fe40000703f70 */
[----:B------:R-:W-:Y:S02]  /*1590*/  SHF.R.U32.HI R14, RZ, 0x1, R12 ;  /* 0x00000001ff0e7819 */ /* 0x000fe4000001160c */
[----:B------:R-:W-:-:S04]  /*15a0*/  SEL R3, RZ, 0x1, !P0 ;  /* 0x00000001ff037807 */ /* 0x000fc80004000000 */
[----:B------:R-:W-:-:S04]  /*15b0*/  LOP3.LUT R3, R3, 0x1, R14, 0xf8, !PT ;  /* 0x0000000103037812 */ /* 0x000fc800078ef80e */
[----:B------:R-:W-:-:S04]  /*15c0*/  LOP3.LUT R3, R3, R12, RZ, 0xc0, !PT ;  /* 0x0000000c03037212 */ /* 0x000fc800078ec0ff */
[----:B------:R-:W-:-:S04]  /*15d0*/  IADD3 R3, PT, PT, R14, R3, RZ ;  /* 0x000000030e037210 */ /* 0x000fc80007ffe0ff */
[----:B------:R-:W-:Y:S01]  /*15e0*/  LOP3.LUT R0, R3, R0, RZ, 0xfc, !PT ;  /* 0x0000000003007212 */ /* 0x000fe200078efcff */
[----:B------:R-:W-:Y:S06]  /*15f0*/  BRA `(.L_x_20) ;  /* 0x0000000000107947 */ /* 0x000fec0003800000 */
.L_x_19:
[----:B------:R-:W-:-:S04]  /*1600*/  LOP3.LUT R0, R0, 0x80000000, RZ, 0xc0, !PT ;  /* 0x8000000000007812 */ /* 0x000fc800078ec0ff */
[----:B------:R-:W-:Y:S01]  /*1610*/  LOP3.LUT R0, R0, 0x7f800000, RZ, 0xfc, !PT ;  /* 0x7f80000000007812 */ /* 0x000fe200078efcff */
[----:B------:R-:W-:Y:S06]  /*1620*/  BRA `(.L_x_20) ;  /* 0x0000000000047947 */ /* 0x000fec0003800000 */
.L_x_18:
[----:B------:R-:W-:-:S07]  /*1630*/  LEA R0, R12, R0, 0x17 ;  /* 0x000000000c007211 */ /* 0x000fce00078eb8ff */
.L_x_20:
[----:B------:R-:W-:Y:S05]  /*1640*/  BSYNC.RECONVERGENT B2 ;  /* 0x0000000000027941 */ /* 0x000fea0003800200 */
.L_x_17:
[----:B------:R-:W-:Y:S05]  /*1650*/  BRA `(.L_x_21) ;  /* 0x0000000000207947 */ /* 0x000fea0003800000 */
.L_x_16:
[----:B------:R-:W-:-:S04]  /*1660*/  LOP3.LUT R0, R3, 0x80000000, R0, 0x48, !PT ;  /* 0x8000000003007812 */ /* 0x000fc800078e4800 */
[----:B------:R-:W-:Y:S01]  /*1670*/  LOP3.LUT R0, R0, 0x7f800000, RZ, 0xfc, !PT ;  /* 0x7f80000000007812 */ /* 0x000fe200078efcff */
[----:B------:R-:W-:Y:S06]  /*1680*/  BRA `(.L_x_21) ;  /* 0x0000000000147947 */ /* 0x000fec0003800000 */
.L_x_15:
[----:B------:R-:W-:Y:S01]  /*1690*/  LOP3.LUT R0, R3, 0x80000000, R0, 0x48, !PT ;  /* 0x8000000003007812 */ /* 0x000fe200078e4800 */
[----:B------:R-:W-:Y:S06]  /*16a0*/  BRA `(.L_x_21) ;  /* 0x00000000000c7947 */ /* 0x000fec0003800000 */
.L_x_14:
[----:B------:R-:W0:Y:S01]  /*16b0*/  MUFU.RSQ R0, -QNAN ;  /* 0xffc0000000007908 */ /* 0x000e220000001400 */
[----:B------:R-:W-:Y:S05]  /*16c0*/  BRA `(.L_x_21) ;  /* 0x0000000000047947 */ /* 0x000fea0003800000 */
.L_x_13:
[----:B------:R-:W-:-:S07]  /*16d0*/  FADD.FTZ R0, R0, R3 ;  /* 0x0000000300007221 */ /* 0x000fce0000010000 */
.L_x_21:
[----:B------:R-:W-:Y:S05]  /*16e0*/  BSYNC.RECONVERGENT B1 ;  /* 0x0000000000017941 */ /* 0x000fea0003800200 */
.L_x_11:
[----:B------:R-:W-:-:S04]  /*16f0*/  HFMA2 R9, -RZ, RZ, 0, 0 ;  /* 0x00000000ff097431 */ /* 0x000fc800000001ff */
[----:B0-----:R-:W-:Y:S05]  /*1700*/  RET.REL.NODEC R8 `(_Z14computeSkArrayP10comp_floatiiii) ;  /* 0xffffffe8083c7950 */ /* 0x001fea0003c3ffff */
.L_x_22:
[----:B------:R-:W-:-:S00]  /*1710*/  BRA `(.L_x_22) ;  /* 0xfffffffc00fc7947 */ /* 0x000fc0000383ffff */
[----:B------:R-:W-:-:S00]  /*1720*/  NOP ;  /* 0x0000000000007918 */ /* 0x000fc00000000000 */
        /* <DEDUP_REMOVED lines=13> */
.L_x_23:


//--------------------- .nv.shared.reserved.0     --------------------------
	.section	.nv.shared.reserved.0,"aw",@nobits
	.weak		__nv_reservedSMEM_offset_0_alias
	.size		__nv_reservedSMEM_offset_0_alias, 0, 64
	.other		__nv_reservedSMEM_offset_0_alias,@"STO_CUDA_RESERVED_SHARED STV_DEFAULT"
__nv_reservedSMEM_offset_0_alias:
	.zero		0
	.zero		64


//--------------------- .nv.constant0._Z14computeSkArrayP10comp_floatiiii --------------------------
	.section	.nv.constant0._Z14computeSkArrayP10comp_floatiiii,"a",@progbits
	.sectionflags	@""
	.align	4
.nv.constant0._Z14computeSkArrayP10comp_floatiiii:
	.zero		920


//--------------------- SYMBOLS --------------------------

	.type		.nv.reservedSmem.offset0,@object
	.size		.nv.reservedSmem.offset0,0x4
